	.headerflags	@"EF_CUDA_TEXMODE_UNIFIED EF_CUDA_64BIT_ADDRESS EF_CUDA_ACCELERATORS EF_CUDA_SM90 EF_CUDA_VIRTUAL_SM(EF_CUDA_SM90)"
	.elftype	@"ET_EXEC"


//--------------------- .nv.info                  --------------------------
	.section	.nv.info,"",@"SHT_CUDA_INFO"
	.align	4


	//----- nvinfo : EIATTR_REGCOUNT
	.align		4
        /*0000*/ 	.byte	0x04, 0x2f
        /*0002*/ 	.short	(.L_3 - .L_2)
	.align		4
.L_2:
        /*0004*/ 	.word	index@(triton_poi_fused__native_batch_norm_legit_no_training_relu_6)
        /*0008*/ 	.word	0x00000018


	//----- nvinfo : EIATTR_MIN_STACK_SIZE
	.align		4
.L_3:
        /*000c*/ 	.byte	0x04, 0x12
        /*000e*/ 	.short	(.L_5 - .L_4)
	.align		4
.L_4:
        /*0010*/ 	.word	index@(triton_poi_fused__native_batch_norm_legit_no_training_relu_6)
        /*0014*/ 	.word	0x00000000


	//----- nvinfo : EIATTR_FRAME_SIZE
	.align		4
.L_5:
        /*0018*/ 	.byte	0x04, 0x11
        /*001a*/ 	.short	(.L_7 - .L_6)
	.align		4
.L_6:
        /*001c*/ 	.word	index@(triton_poi_fused__native_batch_norm_legit_no_training_relu_6)
        /*0020*/ 	.word	0x00000000


	//----- nvinfo : EIATTR_MIN_STACK_SIZE
	.align		4
.L_7:
        /*0024*/ 	.byte	0x04, 0x12
        /*0026*/ 	.short	(.L_9 - .L_8)
	.align		4
.L_8:
        /*0028*/ 	.word	index@(triton_poi_fused__native_batch_norm_legit_no_training_relu_6)
        /*002c*/ 	.word	0x00000000
.L_9:


//--------------------- .nv.info.triton_poi_fused__native_batch_norm_legit_no_training_relu_6 --------------------------
	.section	.nv.info.triton_poi_fused__native_batch_norm_legit_no_training_relu_6,"",@"SHT_CUDA_INFO"
	.sectionflags	@""
	.align	4


	//----- nvinfo : EIATTR_CUDA_API_VERSION
	.align		4
        /*0000*/ 	.byte	0x04, 0x37
        /*0002*/ 	.short	(.L_11 - .L_10)
.L_10:
        /*0004*/ 	.word	0x0000007c


	//----- nvinfo : EIATTR_KPARAM_INFO
	.align		4
.L_11:
        /*0008*/ 	.byte	0x04, 0x17
        /*000a*/ 	.short	(.L_13 - .L_12)
.L_12:
        /*000c*/ 	.word	0x00000000
        /*0010*/ 	.short	0x0006
        /*0012*/ 	.short	0x0030
        /*0014*/ 	.byte	0x00, 0xf0, 0x11, 0x00


	//----- nvinfo : EIATTR_KPARAM_INFO
	.align		4
.L_13:
        /*0018*/ 	.byte	0x04, 0x17
        /*001a*/ 	.short	(.L_15 - .L_14)
.L_14:
        /*001c*/ 	.word	0x00000000
        /*0020*/ 	.short	0x0005
        /*0022*/ 	.short	0x0028
        /*0024*/ 	.byte	0x00, 0xf4, 0x21, 0x00


	//----- nvinfo : EIATTR_KPARAM_INFO
	.align		4
.L_15:
        /*0028*/ 	.byte	0x04, 0x17
        /*002a*/ 	.short	(.L_17 - .L_16)
.L_16:
        /*002c*/ 	.word	0x00000000
        /*0030*/ 	.short	0x0004
        /*0032*/ 	.short	0x0020
        /*0034*/ 	.byte	0x00, 0xf4, 0x21, 0x00


	//----- nvinfo : EIATTR_KPARAM_INFO
	.align		4
.L_17:
        /*0038*/ 	.byte	0x04, 0x17
        /*003a*/ 	.short	(.L_19 - .L_18)
.L_18:
        /*003c*/ 	.word	0x00000000
        /*0040*/ 	.short	0x0003
        /*0042*/ 	.short	0x0018
        /*0044*/ 	.byte	0x00, 0xf4, 0x21, 0x00


	//----- nvinfo : EIATTR_KPARAM_INFO
	.align		4
.L_19:
        /*0048*/ 	.byte	0x04, 0x17
        /*004a*/ 	.short	(.L_21 - .L_20)
.L_20:
        /*004c*/ 	.word	0x00000000
        /*0050*/ 	.short	0x0002
        /*0052*/ 	.short	0x0010
        /*0054*/ 	.byte	0x00, 0xf4, 0x21, 0x00


	//----- nvinfo : EIATTR_KPARAM_INFO
	.align		4
.L_21:
        /*0058*/ 	.byte	0x04, 0x17
        /*005a*/ 	.short	(.L_23 - .L_22)
.L_22:
        /*005c*/ 	.word	0x00000000
        /*0060*/ 	.short	0x0001
        /*0062*/ 	.short	0x0008
        /*0064*/ 	.byte	0x00, 0xf4, 0x21, 0x00


	//----- nvinfo : EIATTR_KPARAM_INFO
	.align		4
.L_23:
        /*0068*/ 	.byte	0x04, 0x17
        /*006a*/ 	.short	(.L_25 - .L_24)
.L_24:
        /*006c*/ 	.word	0x00000000
        /*0070*/ 	.short	0x0000
        /*0072*/ 	.short	0x0000
        /*0074*/ 	.byte	0x00, 0xf4, 0x21, 0x00


	//----- nvinfo : EIATTR_SPARSE_MMA_MASK
	.align		4
.L_25:
        /*0078*/ 	.byte	0x03, 0x50
        /*007a*/ 	.short	0x0000


	//----- nvinfo : EIATTR_MAXREG_COUNT
	.align		4
        /*007c*/ 	.byte	0x03, 0x1b
        /*007e*/ 	.short	0x00ff


	//----- nvinfo : EIATTR_EXIT_INSTR_OFFSETS
	.align		4
        /*0080*/ 	.byte	0x04, 0x1c
        /*0082*/ 	.short	(.L_27 - .L_26)


	//   ....[0]....
.L_26:
        /*0084*/ 	.word	0x00000420


	//   ....[1]....
        /*0088*/ 	.word	0x00000440


	//----- nvinfo : EIATTR_REQNTID
	.align		4
.L_27:
        /*008c*/ 	.byte	0x04, 0x10
        /*008e*/ 	.short	(.L_29 - .L_28)
.L_28:
        /*0090*/ 	.word	0x00000080
        /*0094*/ 	.word	0x00000001
        /*0098*/ 	.word	0x00000001


	//----- nvinfo : EIATTR_CBANK_PARAM_SIZE
	.align		4
.L_29:
        /*009c*/ 	.byte	0x03, 0x19
        /*009e*/ 	.short	0x0034


	//----- nvinfo : EIATTR_PARAM_CBANK
	.align		4
        /*00a0*/ 	.byte	0x04, 0x0a
        /*00a2*/ 	.short	(.L_31 - .L_30)
	.align		4
.L_30:
        /*00a4*/ 	.word	index@(.nv.constant0.triton_poi_fused__native_batch_norm_legit_no_training_relu_6)
        /*00a8*/ 	.short	0x0210
        /*00aa*/ 	.short	0x0034


	//----- nvinfo : EIATTR_SW_WAR
	.align		4
.L_31:
        /*00ac*/ 	.byte	0x04, 0x36
        /*00ae*/ 	.short	(.L_33 - .L_32)
.L_32:
        /*00b0*/ 	.word	0x00000008
.L_33:


//--------------------- .nv.callgraph             --------------------------
	.section	.nv.callgraph,"",@"SHT_CUDA_CALLGRAPH"
	.align	4
	.sectionentsize	8
	.align		4
        /*0000*/ 	.word	0x00000000
	.align		4
        /*0004*/ 	.word	0xffffffff
	.align		4
        /*0008*/ 	.word	0x00000000
	.align		4
        /*000c*/ 	.word	0xfffffffe
	.align		4
        /*0010*/ 	.word	0x00000000
	.align		4
        /*0014*/ 	.word	0xfffffffd
	.align		4
        /*0018*/ 	.word	0x00000000
	.align		4
        /*001c*/ 	.word	0xfffffffc


//--------------------- .nv.constant4             --------------------------
	.section	.nv.constant4,"a",@progbits
	.align	8
	.align		8
.nv.constant4:
        /*0000*/ 	.dword	_$_str
	.align		8
        /*0008*/ 	.dword	_$_str_$_2


//--------------------- .text.triton_poi_fused__native_batch_norm_legit_no_training_relu_6 --------------------------
	.section	.text.triton_poi_fused__native_batch_norm_legit_no_training_relu_6,"ax",@progbits
	.align	128
        .global         triton_poi_fused__native_batch_norm_legit_no_training_relu_6
        .type           triton_poi_fused__native_batch_norm_legit_no_training_relu_6,@function
        .size           triton_poi_fused__native_batch_norm_legit_no_training_relu_6,(.L_x_1 - triton_poi_fused__native_batch_norm_legit_no_training_relu_6)
        .other          triton_poi_fused__native_batch_norm_legit_no_training_relu_6,@"STO_CUDA_ENTRY STV_DEFAULT"
triton_poi_fused__native_batch_norm_legit_no_training_relu_6:
.text.triton_poi_fused__native_batch_norm_legit_no_training_relu_6:
[----:B------:R-:W0:Y:S01]  /*0000*/  LDC R1, c[0x0][0x28] ;  /* 0x00000a00ff017b82 */ /* 0x000e220000000800 */
[----:B------:R-:W1:Y:S07]  /*0010*/  S2R R0, SR_TID.X ;  /* 0x0000000000007919 */ /* 0x000e6e0000002100 */
[----:B------:R-:W2:Y:S01]  /*0020*/  LDC.64 R12, c[0x0][0x220] ;  /* 0x00008800ff0c7b82 */ /* 0x000ea20000000a00 */
[----:B------:R-:W-:Y:S01]  /*0030*/  CS2R R4, SRZ ;  /* 0x0000000000047805 */ /* 0x000fe2000001ff00 */
[----:B------:R-:W-:Y:S01]  /*0040*/  ULDC.64 UR4, c[0x0][0x208] ;  /* 0x0000820000047ab9 */ /* 0x000fe20000000a00 */
[----:B------:R-:W3:Y:S05]  /*0050*/  S2R R3, SR_CTAID.X ;  /* 0x0000000000037919 */ /* 0x000eea0000002500 */
[----:B------:R-:W4:Y:S08]  /*0060*/  LDC.64 R16, c[0x0][0x210] ;  /* 0x00008400ff107b82 */ /* 0x000f300000000a00 */
[----:B------:R-:W5:Y:S08]  /*0070*/  LDC.64 R18, c[0x0][0x218] ;  /* 0x00008600ff127b82 */ /* 0x000f700000000a00 */
[----:B------:R-:W5:Y:S01]  /*0080*/  LDC.64 R20, c[0x0][0x228] ;  /* 0x00008a00ff147b82 */ /* 0x000f620000000a00 */
[----:B-1----:R-:W-:-:S07]  /*0090*/  SHF.L.U32 R0, R0, 0x1, RZ ;  /* 0x0000000100007819 */ /* 0x002fce00000006ff */
[----:B------:R-:W1:Y:S01]  /*00a0*/  LDC.64 R10, c[0x0][0x230] ;  /* 0x00008c00ff0a7b82 */ /* 0x000e620000000a00 */
[----:B------:R-:W-:-:S04]  /*00b0*/  LOP3.LUT R0, R0, 0xfe, RZ, 0xc0, !PT ;  /* 0x000000fe00007812 */ /* 0x000fc800078ec0ff */
[----:B---3--:R-:W-:-:S04]  /*00c0*/  LEA R2, R3, R0, 0x8 ;  /* 0x0000000003027211 */ /* 0x008fc800078e40ff */
[C---:B------:R-:W-:Y:S01]  /*00d0*/  ISETP.GE.AND P0, PT, R2.reuse, 0x500, PT ;  /* 0x000005000200780c */ /* 0x040fe20003f06270 */
[----:B------:R-:W-:-:S05]  /*00e0*/  IMAD.HI R3, R2, 0x66666667, RZ ;  /* 0x6666666702037827 */ /* 0x000fca00078e02ff */
[----:B------:R-:W-:-:S04]  /*00f0*/  SHF.R.U32.HI R0, RZ, 0x1f, R3 ;  /* 0x0000001fff007819 */ /* 0x000fc80000011603 */
[----:B------:R-:W-:-:S05]  /*0100*/  LEA.HI.SX32 R3, R3, R0, 0x19 ;  /* 0x0000000003037211 */ /* 0x000fca00078fcaff */
[----:B------:R-:W-:-:S04]  /*0110*/  IMAD R0, R3, -0x140, R2 ;  /* 0xfffffec003007824 */ /* 0x000fc800078e0202 */
[----:B--2---:R-:W-:-:S05]  /*0120*/  IMAD.WIDE R12, R0, 0x4, R12 ;  /* 0x00000004000c7825 */ /* 0x004fca00078e020c */
[----:B------:R2:W3:Y:S01]  /*0130*/  @!P0 LDG.E.EL.64 R4, desc[UR4][R12.64] ;  /* 0x000000040c048981 */ /* 0x0004e2000c2e1b00 */
[----:B------:R-:W-:Y:S02]  /*0140*/  CS2R R6, SRZ ;  /* 0x0000000000067805 */ /* 0x000fe4000001ff00 */
[----:B------:R-:W-:Y:S01]  /*0150*/  CS2R R8, SRZ ;  /* 0x0000000000087805 */ /* 0x000fe2000001ff00 */
[----:B----4-:R-:W-:-:S04]  /*0160*/  IMAD.WIDE R16, R2, 0x4, R16 ;  /* 0x0000000402107825 */ /* 0x010fc800078e0210 */
[C---:B-----5:R-:W-:Y:S01]  /*0170*/  IMAD.WIDE R18, R0.reuse, 0x4, R18 ;  /* 0x0000000400127825 */ /* 0x060fe200078e0212 */
[----:B------:R4:W5:Y:S01]  /*0180*/  @!P0 LDG.E.64 R6, desc[UR4][R16.64] ;  /* 0x0000000410068981 */ /* 0x000962000c1e1b00 */
[----:B------:R-:W-:Y:S02]  /*0190*/  CS2R R14, SRZ ;  /* 0x00000000000e7805 */ /* 0x000fe4000001ff00 */
[----:B--2---:R-:W-:Y:S01]  /*01a0*/  CS2R R12, SRZ ;  /* 0x00000000000c7805 */ /* 0x004fe2000001ff00 */
[----:B------:R-:W5:Y:S01]  /*01b0*/  @!P0 LDG.E.EL.64 R8, desc[UR4][R18.64] ;  /* 0x0000000412088981 */ /* 0x000f62000c2e1b00 */
[----:B0-----:R-:W-:-:S04]  /*01c0*/  IMAD.WIDE R20, R0, 0x4, R20 ;  /* 0x0000000400147825 */ /* 0x001fc800078e0214 */
[----:B-1----:R-:W-:Y:S01]  /*01d0*/  IMAD.WIDE R10, R0, 0x4, R10 ;  /* 0x00000004000a7825 */ /* 0x002fe200078e020a */
[----:B------:R-:W2:Y:S04]  /*01e0*/  @!P0 LDG.E.EL.64 R12, desc[UR4][R20.64] ;  /* 0x00000004140c8981 */ /* 0x000ea8000c2e1b00 */
[----:B------:R0:W2:Y:S01]  /*01f0*/  @!P0 LDG.E.EL.64 R14, desc[UR4][R10.64] ;  /* 0x000000040a0e8981 */ /* 0x0000a2000c2e1b00 */
[----:B----4-:R-:W-:Y:S01]  /*0200*/  HFMA2.MMA R17, -RZ, RZ, 1.625, 0 ;  /* 0x3e800000ff117435 */ /* 0x010fe200000001ff */
[----:B------:R-:W-:Y:S02]  /*0210*/  IMAD R3, R3, 0x204, R0 ;  /* 0x0000020403037824 */ /* 0x000fe400078e0200 */
[----:B---3--:R-:W-:Y:S01]  /*0220*/  FADD R4, R4, 0.0010000000474974513054 ;  /* 0x3a83126f04047421 */ /* 0x008fe20000000000 */
[----:B------:R-:W-:-:S03]  /*0230*/  FADD R5, R5, 0.0010000000474974513054 ;  /* 0x3a83126f05057421 */ /* 0x000fc60000000000 */
[----:B------:R-:W1:Y:S08]  /*0240*/  MUFU.SQRT R2, R4 ;  /* 0x0000000400027308 */ /* 0x000e700000002000 */
[----:B------:R3:W4:Y:S01]  /*0250*/  MUFU.SQRT R16, R5 ;  /* 0x0000000500107308 */ /* 0x0007220000002000 */
[----:B-----5:R-:W-:Y:S01]  /*0260*/  FADD R7, -R9, R7 ;  /* 0x0000000709077221 */ /* 0x020fe20000000100 */
[----:B------:R-:W-:Y:S01]  /*0270*/  FADD R6, -R8, R6 ;  /* 0x0000000608067221 */ /* 0x000fe20000000100 */
[----:B-1----:R-:W-:-:S02]  /*0280*/  FSETP.GT.AND P1, PT, R2, 8.50705917302346158658e+37, PT ;  /* 0x7e8000000200780b */ /* 0x002fc40003f24000 */
[----:B------:R-:W-:Y:S01]  /*0290*/  FSETP.GEU.AND P3, PT, R2, 1.175494350822287508e-38, PT ;  /* 0x008000000200780b */ /* 0x000fe20003f6e000 */
[----:B---3--:R-:W1:Y:S01]  /*02a0*/  LDC.64 R4, c[0x0][0x238] ;  /* 0x00008e00ff047b82 */ /* 0x008e620000000a00 */
[C---:B0-----:R-:W-:Y:S02]  /*02b0*/  FSEL R11, R17.reuse, 1, P1 ;  /* 0x3f800000110b7808 */ /* 0x041fe40000800000 */
[C---:B----4-:R-:W-:Y:S02]  /*02c0*/  FSETP.GT.AND P2, PT, R16.reuse, 8.50705917302346158658e+37, PT ;  /* 0x7e8000001000780b */ /* 0x050fe40003f44000 */
[----:B------:R-:W-:Y:S02]  /*02d0*/  FSETP.GEU.AND P4, PT, R16, 1.175494350822287508e-38, PT ;  /* 0x008000001000780b */ /* 0x000fe40003f8e000 */
[----:B------:R-:W-:-:S03]  /*02e0*/  FSEL R17, R17, 1, P2 ;  /* 0x3f80000011117808 */ /* 0x000fc60001000000 */
[----:B------:R-:W-:Y:S02]  /*02f0*/  @P1 FMUL R2, R2, 0.25 ;  /* 0x3e80000002021820 */ /* 0x000fe40000400000 */
[----:B------:R-:W-:Y:S02]  /*0300*/  @!P3 FMUL R11, R11, 16777216 ;  /* 0x4b8000000b0bb820 */ /* 0x000fe40000400000 */
[----:B------:R-:W-:Y:S02]  /*0310*/  @!P3 FMUL R2, R2, 16777216 ;  /* 0x4b8000000202b820 */ /* 0x000fe40000400000 */
[----:B------:R-:W-:-:S04]  /*0320*/  @P2 FMUL R16, R16, 0.25 ;  /* 0x3e80000010102820 */ /* 0x000fc80000400000 */
[----:B------:R-:W0:Y:S01]  /*0330*/  MUFU.RCP R2, R2 ;  /* 0x0000000200027308 */ /* 0x000e220000001000 */
[----:B------:R-:W-:Y:S01]  /*0340*/  @!P4 FMUL R17, R17, 16777216 ;  /* 0x4b8000001111c820 */ /* 0x000fe20000400000 */
[----:B------:R-:W-:Y:S01]  /*0350*/  @!P4 FMUL R16, R16, 16777216 ;  /* 0x4b8000001010c820 */ /* 0x000fe20000400000 */
[----:B-1----:R-:W-:-:S05]  /*0360*/  IMAD.WIDE R4, R3, 0x4, R4 ;  /* 0x0000000403047825 */ /* 0x002fca00078e0204 */
[----:B------:R-:W1:Y:S01]  /*0370*/  MUFU.RCP R16, R16 ;  /* 0x0000001000107308 */ /* 0x000e620000001000 */
[----:B0-----:R-:W-:-:S04]  /*0380*/  FMUL R11, R2, R11 ;  /* 0x0000000b020b7220 */ /* 0x001fc80000400000 */
[----:B------:R-:W-:Y:S01]  /*0390*/  FMUL R11, R6, R11 ;  /* 0x0000000b060b7220 */ /* 0x000fe20000400000 */
[----:B-1----:R-:W-:-:S03]  /*03a0*/  FMUL R2, R16, R17 ;  /* 0x0000001110027220 */ /* 0x002fc60000400000 */
[----:B--2---:R-:W-:Y:S01]  /*03b0*/  FFMA R11, R11, R12, R14 ;  /* 0x0000000c0b0b7223 */ /* 0x004fe2000000000e */
[----:B------:R-:W-:-:S04]  /*03c0*/  FMUL R2, R7, R2 ;  /* 0x0000000207027220 */ /* 0x000fc80000400000 */
[----:B------:R-:W-:Y:S01]  /*03d0*/  FSETP.GEU.AND P1, PT, R11, RZ, PT ;  /* 0x000000ff0b00720b */ /* 0x000fe20003f2e000 */
[----:B------:R-:W-:-:S03]  /*03e0*/  FFMA R2, R2, R13, R15 ;  /* 0x0000000d02027223 */ /* 0x000fc6000000000f */
[----:B------:R-:W-:Y:S02]  /*03f0*/  FSEL R6, R11, RZ, P1 ;  /* 0x000000ff0b067208 */ /* 0x000fe40000800000 */
[----:B------:R-:W-:-:S04]  /*0400*/  FSETP.GEU.AND P2, PT, R2, RZ, PT ;  /* 0x000000ff0200720b */ /* 0x000fc80003f4e000 */
[----:B------:R-:W-:Y:S01]  /*0410*/  FSEL R7, R2, RZ, P2 ;  /* 0x000000ff02077208 */ /* 0x000fe20001000000 */
[----:B------:R-:W-:Y:S08]  /*0420*/  @P0 EXIT ;  /* 0x000000000000094d */ /* 0x000ff00003800000 */
[----:B------:R-:W-:Y:S01]  /*0430*/  STG.E.64 desc[UR4][R4.64], R6 ;  /* 0x0000000604007986 */ /* 0x000fe2000c101b04 */
[----:B------:R-:W-:Y:S05]  /*0440*/  EXIT ;  /* 0x000000000000794d */ /* 0x000fea0003800000 */
.L_x_0:
[----:B------:R-:W-:-:S00]  /*0450*/  BRA `(.L_x_0) ;  /* 0xfffffffc00fc7947 */ /* 0x000fc0000383ffff */
[----:B------:R-:W-:-:S00]  /*0460*/  NOP ;  /* 0x0000000000007918 */ /* 0x000fc00000000000 */
        /* <DEDUP_REMOVED lines=9> */
.L_x_1:


//--------------------- .nv.global.init           --------------------------
	.section	.nv.global.init,"aw",@progbits
.nv.global.init:
	.type		_$_str,@object
	.size		_$_str,(_$_str_$_2 - _$_str)
_$_str:
        /*0000*/ 	.byte	0x5f, 0x5f, 0x43, 0x55, 0x44, 0x41, 0x5f, 0x46, 0x54, 0x5a, 0x00
	.type		_$_str_$_2,@object
	.size		_$_str_$_2,(.L_1 - _$_str_$_2)
_$_str_$_2:
        /*000b*/ 	.byte	0x5f, 0x5f, 0x43, 0x55, 0x44, 0x41, 0x5f, 0x50, 0x52, 0x45, 0x43, 0x5f, 0x53, 0x51, 0x52, 0x54
        /*001b*/ 	.byte	0x00
.L_1:


//--------------------- .nv.constant0.triton_poi_fused__native_batch_norm_legit_no_training_relu_6 --------------------------
	.section	.nv.constant0.triton_poi_fused__native_batch_norm_legit_no_training_relu_6,"a",@progbits
	.sectionflags	@""
	.align	4
.nv.constant0.triton_poi_fused__native_batch_norm_legit_no_training_relu_6:
	.zero		580
